//
// Generated by NVIDIA NVVM Compiler
//
// Compiler Build ID: CL-36424714
// Cuda compilation tools, release 13.0, V13.0.88
// Based on NVVM 20.0.0
//

.version 9.0
.target sm_100
.address_size 64

	// .globl	_Z21pass1_block_reductionPKfPfi
// _ZZ21pass1_block_reductionPKfPfiE4smem has been demoted
// _ZZ21pass2_final_reductionPKfPfiiE4smem has been demoted

.visible .entry _Z21pass1_block_reductionPKfPfi(
	.param .u64 .ptr .align 1 _Z21pass1_block_reductionPKfPfi_param_0,
	.param .u64 .ptr .align 1 _Z21pass1_block_reductionPKfPfi_param_1,
	.param .u32 _Z21pass1_block_reductionPKfPfi_param_2
)
{
	.reg .pred 	%p<17>;
	.reg .b32 	%r<41>;
	.reg .b32 	%f<32>;
	.reg .b64 	%rd<9>;
	// demoted variable
	.shared .align 4 .b8 _ZZ21pass1_block_reductionPKfPfiE4smem[128];
	ld.param.u64 	%rd3, [_Z21pass1_block_reductionPKfPfi_param_0];
	ld.param.u64 	%rd2, [_Z21pass1_block_reductionPKfPfi_param_1];
	ld.param.u32 	%r9, [_Z21pass1_block_reductionPKfPfi_param_2];
	cvta.to.global.u64 	%rd1, %rd3;
	mov.u32 	%r1, %tid.x;
	mov.u32 	%r2, %ctaid.x;
	shl.b32 	%r10, %r2, 12;
	or.b32  	%r39, %r1, %r10;
	mov.f32 	%f30, 0f00000000;
	mov.u32 	%r40, %r1;
$L__BB0_1:
	setp.ge.s32 	%p1, %r39, %r9;
	@%p1 bra 	$L__BB0_3;
	mul.wide.s32 	%rd4, %r39, 4;
	add.s64 	%rd5, %rd1, %rd4;
	ld.global.nc.f32 	%f9, [%rd5];
	add.f32 	%f30, %f30, %f9;
$L__BB0_3:
	add.s32 	%r6, %r40, 256;
	add.s32 	%r39, %r39, 256;
	setp.lt.u32 	%p2, %r40, 3840;
	mov.u32 	%r40, %r6;
	@%p2 bra 	$L__BB0_1;
	and.b32  	%r8, %r1, 31;
	mov.b32 	%r11, %f30;
	shfl.sync.bfly.b32	%r12|%p3, %r11, 16, 31, -1;
	mov.b32 	%f10, %r12;
	add.f32 	%f11, %f30, %f10;
	mov.b32 	%r13, %f11;
	shfl.sync.bfly.b32	%r14|%p4, %r13, 8, 31, -1;
	mov.b32 	%f12, %r14;
	add.f32 	%f13, %f11, %f12;
	mov.b32 	%r15, %f13;
	shfl.sync.bfly.b32	%r16|%p5, %r15, 4, 31, -1;
	mov.b32 	%f14, %r16;
	add.f32 	%f15, %f13, %f14;
	mov.b32 	%r17, %f15;
	shfl.sync.bfly.b32	%r18|%p6, %r17, 2, 31, -1;
	mov.b32 	%f16, %r18;
	add.f32 	%f17, %f15, %f16;
	mov.b32 	%r19, %f17;
	shfl.sync.bfly.b32	%r20|%p7, %r19, 1, 31, -1;
	mov.b32 	%f18, %r20;
	add.f32 	%f4, %f17, %f18;
	setp.ne.s32 	%p8, %r8, 0;
	@%p8 bra 	$L__BB0_6;
	shr.u32 	%r21, %r1, 3;
	mov.u32 	%r22, _ZZ21pass1_block_reductionPKfPfiE4smem;
	add.s32 	%r23, %r22, %r21;
	st.shared.f32 	[%r23], %f4;
$L__BB0_6:
	bar.sync 	0;
	setp.gt.u32 	%p9, %r1, 31;
	@%p9 bra 	$L__BB0_11;
	mov.u32 	%r24, %ntid.x;
	shr.u32 	%r25, %r24, 5;
	setp.ge.u32 	%p10, %r8, %r25;
	mov.f32 	%f31, 0f00000000;
	@%p10 bra 	$L__BB0_9;
	shl.b32 	%r26, %r8, 2;
	mov.u32 	%r27, _ZZ21pass1_block_reductionPKfPfiE4smem;
	add.s32 	%r28, %r27, %r26;
	ld.shared.f32 	%f31, [%r28];
$L__BB0_9:
	mov.b32 	%r29, %f31;
	shfl.sync.bfly.b32	%r30|%p11, %r29, 16, 31, -1;
	mov.b32 	%f20, %r30;
	add.f32 	%f21, %f31, %f20;
	mov.b32 	%r31, %f21;
	shfl.sync.bfly.b32	%r32|%p12, %r31, 8, 31, -1;
	mov.b32 	%f22, %r32;
	add.f32 	%f23, %f21, %f22;
	mov.b32 	%r33, %f23;
	shfl.sync.bfly.b32	%r34|%p13, %r33, 4, 31, -1;
	mov.b32 	%f24, %r34;
	add.f32 	%f25, %f23, %f24;
	mov.b32 	%r35, %f25;
	shfl.sync.bfly.b32	%r36|%p14, %r35, 2, 31, -1;
	mov.b32 	%f26, %r36;
	add.f32 	%f27, %f25, %f26;
	mov.b32 	%r37, %f27;
	shfl.sync.bfly.b32	%r38|%p15, %r37, 1, 31, -1;
	mov.b32 	%f28, %r38;
	add.f32 	%f7, %f27, %f28;
	setp.ne.s32 	%p16, %r1, 0;
	@%p16 bra 	$L__BB0_11;
	cvta.to.global.u64 	%rd6, %rd2;
	mul.wide.u32 	%rd7, %r2, 4;
	add.s64 	%rd8, %rd6, %rd7;
	st.global.f32 	[%rd8], %f7;
$L__BB0_11:
	ret;

}
	// .globl	_Z21pass2_final_reductionPKfPfii
.visible .entry _Z21pass2_final_reductionPKfPfii(
	.param .u64 .ptr .align 1 _Z21pass2_final_reductionPKfPfii_param_0,
	.param .u64 .ptr .align 1 _Z21pass2_final_reductionPKfPfii_param_1,
	.param .u32 _Z21pass2_final_reductionPKfPfii_param_2,
	.param .u32 _Z21pass2_final_reductionPKfPfii_param_3
)
{
	.reg .pred 	%p<53>;
	.reg .b32 	%r<99>;
	.reg .b32 	%f<165>;
	.reg .b64 	%rd<16>;
	// demoted variable
	.shared .align 4 .b8 _ZZ21pass2_final_reductionPKfPfiiE4smem[128];
	ld.param.u64 	%rd7, [_Z21pass2_final_reductionPKfPfii_param_0];
	ld.param.u64 	%rd6, [_Z21pass2_final_reductionPKfPfii_param_1];
	ld.param.u32 	%r32, [_Z21pass2_final_reductionPKfPfii_param_2];
	ld.param.u32 	%r33, [_Z21pass2_final_reductionPKfPfii_param_3];
	cvta.to.global.u64 	%rd1, %rd7;
	mov.u32 	%r1, %ctaid.x;
	mov.u32 	%r2, %tid.x;
	mul.lo.s32 	%r3, %r33, %r1;
	setp.ge.s32 	%p1, %r2, %r33;
	mov.f32 	%f146, 0f00000000;
	@%p1 bra 	$L__BB1_72;
	not.b32 	%r34, %r2;
	add.s32 	%r35, %r33, %r34;
	shr.u32 	%r36, %r35, 8;
	add.s32 	%r4, %r36, 1;
	and.b32  	%r5, %r4, 15;
	setp.lt.u32 	%p2, %r35, 3840;
	mov.f32 	%f146, 0f00000000;
	mov.u32 	%r95, %r2;
	@%p2 bra 	$L__BB1_37;
	or.b32  	%r93, %r2, 2048;
	add.s32 	%r92, %r2, %r3;
	and.b32  	%r37, %r4, 33554416;
	neg.s32 	%r91, %r37;
	add.s64 	%rd2, %rd1, 8192;
	mov.f32 	%f146, 0f00000000;
$L__BB1_3:
	.pragma "nounroll";
	mul.wide.s32 	%rd8, %r92, 4;
	add.s64 	%rd3, %rd2, %rd8;
	setp.ge.s32 	%p3, %r92, %r32;
	@%p3 bra 	$L__BB1_5;
	ld.global.nc.f32 	%f76, [%rd3+-8192];
	add.f32 	%f146, %f146, %f76;
$L__BB1_5:
	add.s32 	%r38, %r92, 256;
	setp.ge.s32 	%p4, %r38, %r32;
	@%p4 bra 	$L__BB1_7;
	ld.global.nc.f32 	%f77, [%rd3+-7168];
	add.f32 	%f146, %f146, %f77;
$L__BB1_7:
	add.s32 	%r39, %r92, 512;
	setp.ge.s32 	%p5, %r39, %r32;
	@%p5 bra 	$L__BB1_9;
	ld.global.nc.f32 	%f78, [%rd3+-6144];
	add.f32 	%f146, %f146, %f78;
$L__BB1_9:
	add.s32 	%r40, %r92, 768;
	setp.ge.s32 	%p6, %r40, %r32;
	@%p6 bra 	$L__BB1_11;
	ld.global.nc.f32 	%f79, [%rd3+-5120];
	add.f32 	%f146, %f146, %f79;
$L__BB1_11:
	add.s32 	%r41, %r92, 1024;
	setp.ge.s32 	%p7, %r41, %r32;
	@%p7 bra 	$L__BB1_13;
	ld.global.nc.f32 	%f80, [%rd3+-4096];
	add.f32 	%f146, %f146, %f80;
$L__BB1_13:
	add.s32 	%r42, %r92, 1280;
	setp.ge.s32 	%p8, %r42, %r32;
	@%p8 bra 	$L__BB1_15;
	ld.global.nc.f32 	%f81, [%rd3+-3072];
	add.f32 	%f146, %f146, %f81;
$L__BB1_15:
	add.s32 	%r43, %r92, 1536;
	setp.ge.s32 	%p9, %r43, %r32;
	@%p9 bra 	$L__BB1_17;
	ld.global.nc.f32 	%f82, [%rd3+-2048];
	add.f32 	%f146, %f146, %f82;
$L__BB1_17:
	add.s32 	%r44, %r92, 1792;
	setp.ge.s32 	%p10, %r44, %r32;
	@%p10 bra 	$L__BB1_19;
	ld.global.nc.f32 	%f83, [%rd3+-1024];
	add.f32 	%f146, %f146, %f83;
$L__BB1_19:
	add.s32 	%r45, %r92, 2048;
	setp.ge.s32 	%p11, %r45, %r32;
	@%p11 bra 	$L__BB1_21;
	ld.global.nc.f32 	%f84, [%rd3];
	add.f32 	%f146, %f146, %f84;
$L__BB1_21:
	add.s32 	%r46, %r92, 2304;
	setp.ge.s32 	%p12, %r46, %r32;
	@%p12 bra 	$L__BB1_23;
	ld.global.nc.f32 	%f85, [%rd3+1024];
	add.f32 	%f146, %f146, %f85;
$L__BB1_23:
	add.s32 	%r47, %r92, 2560;
	setp.ge.s32 	%p13, %r47, %r32;
	@%p13 bra 	$L__BB1_25;
	ld.global.nc.f32 	%f86, [%rd3+2048];
	add.f32 	%f146, %f146, %f86;
$L__BB1_25:
	add.s32 	%r48, %r92, 2816;
	setp.ge.s32 	%p14, %r48, %r32;
	@%p14 bra 	$L__BB1_27;
	ld.global.nc.f32 	%f87, [%rd3+3072];
	add.f32 	%f146, %f146, %f87;
$L__BB1_27:
	add.s32 	%r49, %r92, 3072;
	setp.ge.s32 	%p15, %r49, %r32;
	@%p15 bra 	$L__BB1_29;
	ld.global.nc.f32 	%f88, [%rd3+4096];
	add.f32 	%f146, %f146, %f88;
$L__BB1_29:
	add.s32 	%r50, %r92, 3328;
	setp.ge.s32 	%p16, %r50, %r32;
	@%p16 bra 	$L__BB1_31;
	ld.global.nc.f32 	%f89, [%rd3+5120];
	add.f32 	%f146, %f146, %f89;
$L__BB1_31:
	add.s32 	%r51, %r92, 3584;
	setp.ge.s32 	%p17, %r51, %r32;
	@%p17 bra 	$L__BB1_33;
	ld.global.nc.f32 	%f90, [%rd3+6144];
	add.f32 	%f146, %f146, %f90;
$L__BB1_33:
	add.s32 	%r52, %r92, 3840;
	setp.ge.s32 	%p18, %r52, %r32;
	@%p18 bra 	$L__BB1_35;
	ld.global.nc.f32 	%f91, [%rd3+7168];
	add.f32 	%f146, %f146, %f91;
$L__BB1_35:
	add.s32 	%r93, %r93, 4096;
	add.s32 	%r92, %r92, 4096;
	add.s32 	%r91, %r91, 16;
	setp.ne.s32 	%p19, %r91, 0;
	@%p19 bra 	$L__BB1_3;
	add.s32 	%r95, %r93, -2048;
$L__BB1_37:
	setp.eq.s32 	%p20, %r5, 0;
	@%p20 bra 	$L__BB1_72;
	and.b32  	%r17, %r4, 7;
	setp.lt.u32 	%p21, %r5, 8;
	@%p21 bra 	$L__BB1_56;
	add.s32 	%r18, %r95, %r3;
	setp.ge.s32 	%p22, %r18, %r32;
	mul.wide.s32 	%rd9, %r18, 4;
	add.s64 	%rd4, %rd1, %rd9;
	@%p22 bra 	$L__BB1_41;
	ld.global.nc.f32 	%f93, [%rd4];
	add.f32 	%f146, %f146, %f93;
$L__BB1_41:
	add.s32 	%r53, %r18, 256;
	setp.ge.s32 	%p23, %r53, %r32;
	@%p23 bra 	$L__BB1_43;
	ld.global.nc.f32 	%f94, [%rd4+1024];
	add.f32 	%f146, %f146, %f94;
$L__BB1_43:
	add.s32 	%r54, %r18, 512;
	setp.ge.s32 	%p24, %r54, %r32;
	@%p24 bra 	$L__BB1_45;
	ld.global.nc.f32 	%f95, [%rd4+2048];
	add.f32 	%f146, %f146, %f95;
$L__BB1_45:
	add.s32 	%r55, %r18, 768;
	setp.ge.s32 	%p25, %r55, %r32;
	@%p25 bra 	$L__BB1_47;
	ld.global.nc.f32 	%f96, [%rd4+3072];
	add.f32 	%f146, %f146, %f96;
$L__BB1_47:
	add.s32 	%r56, %r18, 1024;
	setp.ge.s32 	%p26, %r56, %r32;
	@%p26 bra 	$L__BB1_49;
	ld.global.nc.f32 	%f97, [%rd4+4096];
	add.f32 	%f146, %f146, %f97;
$L__BB1_49:
	add.s32 	%r57, %r18, 1280;
	setp.ge.s32 	%p27, %r57, %r32;
	@%p27 bra 	$L__BB1_51;
	ld.global.nc.f32 	%f98, [%rd4+5120];
	add.f32 	%f146, %f146, %f98;
$L__BB1_51:
	add.s32 	%r58, %r18, 1536;
	setp.ge.s32 	%p28, %r58, %r32;
	@%p28 bra 	$L__BB1_53;
	ld.global.nc.f32 	%f99, [%rd4+6144];
	add.f32 	%f146, %f146, %f99;
$L__BB1_53:
	add.s32 	%r59, %r18, 1792;
	setp.ge.s32 	%p29, %r59, %r32;
	@%p29 bra 	$L__BB1_55;
	ld.global.nc.f32 	%f100, [%rd4+7168];
	add.f32 	%f146, %f146, %f100;
$L__BB1_55:
	add.s32 	%r95, %r95, 2048;
$L__BB1_56:
	setp.eq.s32 	%p30, %r17, 0;
	@%p30 bra 	$L__BB1_72;
	and.b32  	%r21, %r4, 3;
	setp.lt.u32 	%p31, %r17, 4;
	@%p31 bra 	$L__BB1_67;
	add.s32 	%r22, %r95, %r3;
	setp.ge.s32 	%p32, %r22, %r32;
	mul.wide.s32 	%rd10, %r22, 4;
	add.s64 	%rd5, %rd1, %rd10;
	@%p32 bra 	$L__BB1_60;
	ld.global.nc.f32 	%f102, [%rd5];
	add.f32 	%f146, %f146, %f102;
$L__BB1_60:
	add.s32 	%r60, %r22, 256;
	setp.ge.s32 	%p33, %r60, %r32;
	@%p33 bra 	$L__BB1_62;
	ld.global.nc.f32 	%f103, [%rd5+1024];
	add.f32 	%f146, %f146, %f103;
$L__BB1_62:
	add.s32 	%r61, %r22, 512;
	setp.ge.s32 	%p34, %r61, %r32;
	@%p34 bra 	$L__BB1_64;
	ld.global.nc.f32 	%f104, [%rd5+2048];
	add.f32 	%f146, %f146, %f104;
$L__BB1_64:
	add.s32 	%r62, %r22, 768;
	setp.ge.s32 	%p35, %r62, %r32;
	@%p35 bra 	$L__BB1_66;
	ld.global.nc.f32 	%f105, [%rd5+3072];
	add.f32 	%f146, %f146, %f105;
$L__BB1_66:
	add.s32 	%r95, %r95, 1024;
$L__BB1_67:
	setp.eq.s32 	%p36, %r21, 0;
	@%p36 bra 	$L__BB1_72;
	add.s32 	%r98, %r95, %r3;
	neg.s32 	%r97, %r21;
$L__BB1_69:
	.pragma "nounroll";
	setp.ge.s32 	%p37, %r98, %r32;
	@%p37 bra 	$L__BB1_71;
	mul.wide.s32 	%rd11, %r98, 4;
	add.s64 	%rd12, %rd1, %rd11;
	ld.global.nc.f32 	%f106, [%rd12];
	add.f32 	%f146, %f146, %f106;
$L__BB1_71:
	add.s32 	%r98, %r98, 256;
	add.s32 	%r97, %r97, 1;
	setp.ne.s32 	%p38, %r97, 0;
	@%p38 bra 	$L__BB1_69;
$L__BB1_72:
	and.b32  	%r31, %r2, 31;
	mov.b32 	%r63, %f146;
	shfl.sync.bfly.b32	%r64|%p39, %r63, 16, 31, -1;
	mov.b32 	%f107, %r64;
	add.f32 	%f108, %f146, %f107;
	mov.b32 	%r65, %f108;
	shfl.sync.bfly.b32	%r66|%p40, %r65, 8, 31, -1;
	mov.b32 	%f109, %r66;
	add.f32 	%f110, %f108, %f109;
	mov.b32 	%r67, %f110;
	shfl.sync.bfly.b32	%r68|%p41, %r67, 4, 31, -1;
	mov.b32 	%f111, %r68;
	add.f32 	%f112, %f110, %f111;
	mov.b32 	%r69, %f112;
	shfl.sync.bfly.b32	%r70|%p42, %r69, 2, 31, -1;
	mov.b32 	%f113, %r70;
	add.f32 	%f114, %f112, %f113;
	mov.b32 	%r71, %f114;
	shfl.sync.bfly.b32	%r72|%p43, %r71, 1, 31, -1;
	mov.b32 	%f115, %r72;
	add.f32 	%f68, %f114, %f115;
	setp.ne.s32 	%p44, %r31, 0;
	@%p44 bra 	$L__BB1_74;
	shr.u32 	%r73, %r2, 3;
	mov.u32 	%r74, _ZZ21pass2_final_reductionPKfPfiiE4smem;
	add.s32 	%r75, %r74, %r73;
	st.shared.f32 	[%r75], %f68;
$L__BB1_74:
	bar.sync 	0;
	setp.gt.u32 	%p45, %r2, 31;
	@%p45 bra 	$L__BB1_79;
	mov.u32 	%r76, %ntid.x;
	shr.u32 	%r77, %r76, 5;
	setp.ge.u32 	%p46, %r31, %r77;
	mov.f32 	%f164, 0f00000000;
	@%p46 bra 	$L__BB1_77;
	shl.b32 	%r78, %r31, 2;
	mov.u32 	%r79, _ZZ21pass2_final_reductionPKfPfiiE4smem;
	add.s32 	%r80, %r79, %r78;
	ld.shared.f32 	%f164, [%r80];
$L__BB1_77:
	mov.b32 	%r81, %f164;
	shfl.sync.bfly.b32	%r82|%p47, %r81, 16, 31, -1;
	mov.b32 	%f117, %r82;
	add.f32 	%f118, %f164, %f117;
	mov.b32 	%r83, %f118;
	shfl.sync.bfly.b32	%r84|%p48, %r83, 8, 31, -1;
	mov.b32 	%f119, %r84;
	add.f32 	%f120, %f118, %f119;
	mov.b32 	%r85, %f120;
	shfl.sync.bfly.b32	%r86|%p49, %r85, 4, 31, -1;
	mov.b32 	%f121, %r86;
	add.f32 	%f122, %f120, %f121;
	mov.b32 	%r87, %f122;
	shfl.sync.bfly.b32	%r88|%p50, %r87, 2, 31, -1;
	mov.b32 	%f123, %r88;
	add.f32 	%f124, %f122, %f123;
	mov.b32 	%r89, %f124;
	shfl.sync.bfly.b32	%r90|%p51, %r89, 1, 31, -1;
	mov.b32 	%f125, %r90;
	add.f32 	%f71, %f124, %f125;
	setp.ne.s32 	%p52, %r2, 0;
	@%p52 bra 	$L__BB1_79;
	cvta.to.global.u64 	%rd13, %rd6;
	mul.wide.u32 	%rd14, %r1, 4;
	add.s64 	%rd15, %rd13, %rd14;
	st.global.f32 	[%rd15], %f71;
$L__BB1_79:
	ret;

}


// ===== COMPILED SASS (sm_100) =====

	.target	sm_100

	.elftype	@"ET_EXEC"


//--------------------- .note.nv.tkinfo           --------------------------
	.section	.note.nv.tkinfo,"",@"SHT_NOTE"
	.sectionflags	@"SHF_NOTE_NV_TKINFO"
	.tkinfo
        /*0018*/ 	.word	0x00000002
        /*0030*/ 	.string	""
        /*0030*/ 	.string	"ptxas"
        /*0030*/ 	.string	"Cuda compilation tools, release 13.0, V13.0.88"
        /*0030*/ 	.string	"Build cuda_13.0.r13.0/compiler.36424714_0"
        /*0030*/ 	.string	"-arch sm_100 -m 64 "



//--------------------- .note.nv.cuinfo           --------------------------
	.section	.note.nv.cuinfo,"",@"SHT_NOTE"
	.sectionflags	@"SHF_NOTE_NV_CUINFO"
        /*0018*/ 	.short	0x0002
        /*001a*/ 	.short	0x0064
        /*001c*/ 	.short	0x0082
	.zero		2


//--------------------- .nv.info                  --------------------------
	.section	.nv.info,"",@"SHT_CUDA_INFO"
	.align	4


	//----- nvinfo : EIATTR_REGCOUNT
	.align		4
        /*0000*/ 	.byte	0x04, 0x2f
        /*0002*/ 	.short	(.L_1 - .L_0)
	.align		4
.L_0:
        /*0004*/ 	.word	index@(_Z21pass1_block_reductionPKfPfi)
        /*0008*/ 	.word	0x0000000d


	//----- nvinfo : EIATTR_FRAME_SIZE
	.align		4
.L_1:
        /*000c*/ 	.byte	0x04, 0x11
        /*000e*/ 	.short	(.L_3 - .L_2)
	.align		4
.L_2:
        /*0010*/ 	.word	index@(_Z21pass1_block_reductionPKfPfi)
        /*0014*/ 	.word	0x00000000


	//----- nvinfo : EIATTR_REGCOUNT
	.align		4
.L_3:
        /*0018*/ 	.byte	0x04, 0x2f
        /*001a*/ 	.short	(.L_5 - .L_4)
	.align		4
.L_4:
        /*001c*/ 	.word	index@(_Z21pass2_final_reductionPKfPfii)
        /*0020*/ 	.word	0x0000001c


	//----- nvinfo : EIATTR_FRAME_SIZE
	.align		4
.L_5:
        /*0024*/ 	.byte	0x04, 0x11
        /*0026*/ 	.short	(.L_7 - .L_6)
	.align		4
.L_6:
        /*0028*/ 	.word	index@(_Z21pass2_final_reductionPKfPfii)
        /*002c*/ 	.word	0x00000000


	//----- nvinfo : EIATTR_MIN_STACK_SIZE
	.align		4
.L_7:
        /*0030*/ 	.byte	0x04, 0x12
        /*0032*/ 	.short	(.L_9 - .L_8)
	.align		4
.L_8:
        /*0034*/ 	.word	index@(_Z21pass2_final_reductionPKfPfii)
        /*0038*/ 	.word	0x00000000


	//----- nvinfo : EIATTR_MIN_STACK_SIZE
	.align		4
.L_9:
        /*003c*/ 	.byte	0x04, 0x12
        /*003e*/ 	.short	(.L_11 - .L_10)
	.align		4
.L_10:
        /*0040*/ 	.word	index@(_Z21pass1_block_reductionPKfPfi)
        /*0044*/ 	.word	0x00000000
.L_11:


//--------------------- .nv.compat                --------------------------
	.section	.nv.compat,"",@"SHT_CUDA_COMPAT_INFO"
	.align	4
        /*0000*/ 	.byte	0x02, 0x09, 0x00, 0x00, 0x02, 0x02, 0x01, 0x00, 0x02, 0x05, 0x05, 0x00, 0x03, 0x07, 0x01, 0x01
        /*0010*/ 	.byte	0x02, 0x03, 0x00, 0x00, 0x02, 0x06, 0x01, 0x00, 0x04, 0x0b, 0x08, 0x00, 0x09, 0x00, 0x00, 0x00
        /*0020*/ 	.byte	0x00, 0x00, 0x00, 0x00


//--------------------- .nv.info._Z21pass2_final_reductionPKfPfii --------------------------
	.section	.nv.info._Z21pass2_final_reductionPKfPfii,"",@"SHT_CUDA_INFO"
	.sectionflags	@""
	.align	4


	//----- nvinfo : EIATTR_CUDA_API_VERSION
	.align		4
        /*0000*/ 	.byte	0x04, 0x37
        /*0002*/ 	.short	(.L_13 - .L_12)
.L_12:
        /*0004*/ 	.word	0x00000082


	//----- nvinfo : EIATTR_KPARAM_INFO
	.align		4
.L_13:
        /*0008*/ 	.byte	0x04, 0x17
        /*000a*/ 	.short	(.L_15 - .L_14)
.L_14:
        /*000c*/ 	.word	0x00000000
        /*0010*/ 	.short	0x0003
        /*0012*/ 	.short	0x0014
        /*0014*/ 	.byte	0x00, 0xf0, 0x11, 0x00


	//----- nvinfo : EIATTR_KPARAM_INFO
	.align		4
.L_15:
        /*0018*/ 	.byte	0x04, 0x17
        /*001a*/ 	.short	(.L_17 - .L_16)
.L_16:
        /*001c*/ 	.word	0x00000000
        /*0020*/ 	.short	0x0002
        /*0022*/ 	.short	0x0010
        /*0024*/ 	.byte	0x00, 0xf0, 0x11, 0x00


	//----- nvinfo : EIATTR_KPARAM_INFO
	.align		4
.L_17:
        /*0028*/ 	.byte	0x04, 0x17
        /*002a*/ 	.short	(.L_19 - .L_18)
.L_18:
        /*002c*/ 	.word	0x00000000
        /*0030*/ 	.short	0x0001
        /*0032*/ 	.short	0x0008
        /*0034*/ 	.byte	0x00, 0xf5, 0x21, 0x00


	//----- nvinfo : EIATTR_KPARAM_INFO
	.align		4
.L_19:
        /*0038*/ 	.byte	0x04, 0x17
        /*003a*/ 	.short	(.L_21 - .L_20)
.L_20:
        /*003c*/ 	.word	0x00000000
        /*0040*/ 	.short	0x0000
        /*0042*/ 	.short	0x0000
        /*0044*/ 	.byte	0x00, 0xf5, 0x21, 0x00


	//----- nvinfo : EIATTR_SPARSE_MMA_MASK
	.align		4
.L_21:
        /*0048*/ 	.byte	0x03, 0x50
        /*004a*/ 	.short	0x0000


	//----- nvinfo : EIATTR_MAXREG_COUNT
	.align		4
        /*004c*/ 	.byte	0x03, 0x1b
        /*004e*/ 	.short	0x00ff


	//----- nvinfo : EIATTR_NUM_BARRIERS
	.align		4
        /*0050*/ 	.byte	0x02, 0x4c
        /*0052*/ 	.byte	0x01
	.zero		1


	//----- nvinfo : EIATTR_MERCURY_ISA_VERSION
	.align		4
        /*0054*/ 	.byte	0x03, 0x5f
        /*0056*/ 	.short	0x0101


	//----- nvinfo : EIATTR_COOP_GROUP_MASK_REGIDS
	.align		4
        /*0058*/ 	.byte	0x04, 0x29
        /*005a*/ 	.short	(.L_23 - .L_22)


	//   ....[0]....
.L_22:
        /*005c*/ 	.word	0xffffffff


	//   ....[1]....
        /*0060*/ 	.word	0xffffffff


	//   ....[2]....
        /*0064*/ 	.word	0xffffffff


	//   ....[3]....
        /*0068*/ 	.word	0xffffffff


	//   ....[4]....
        /*006c*/ 	.word	0xffffffff


	//   ....[5]....
        /*0070*/ 	.word	0xffffffff


	//   ....[6]....
        /*0074*/ 	.word	0xffffffff


	//   ....[7]....
        /*0078*/ 	.word	0xffffffff


	//   ....[8]....
        /*007c*/ 	.word	0xffffffff


	//   ....[9]....
        /*0080*/ 	.word	0xffffffff


	//----- nvinfo : EIATTR_COOP_GROUP_INSTR_OFFSETS
	.align		4
.L_23:
        /*0084*/ 	.byte	0x04, 0x28
        /*0086*/ 	.short	(.L_25 - .L_24)


	//   ....[0]....
.L_24:
        /*0088*/ 	.word	0x00000ba0


	//   ....[1]....
        /*008c*/ 	.word	0x00000bd0


	//   ....[2]....
        /*0090*/ 	.word	0x00000c00


	//   ....[3]....
        /*0094*/ 	.word	0x00000c40


	//   ....[4]....
        /*0098*/ 	.word	0x00000c80


	//   ....[5]....
        /*009c*/ 	.word	0x00000d70


	//   ....[6]....
        /*00a0*/ 	.word	0x00000d90


	//   ....[7]....
        /*00a4*/ 	.word	0x00000db0


	//   ....[8]....
        /*00a8*/ 	.word	0x00000dd0


	//   ....[9]....
        /*00ac*/ 	.word	0x00000df0


	//----- nvinfo : EIATTR_VRC_CTA_INIT_COUNT
	.align		4
.L_25:
        /*00b0*/ 	.byte	0x02, 0x4a
	.zero		1
	.zero		1


	//----- nvinfo : EIATTR_EXIT_INSTR_OFFSETS
	.align		4
        /*00b4*/ 	.byte	0x04, 0x1c
        /*00b6*/ 	.short	(.L_27 - .L_26)


	//   ....[0]....
.L_26:
        /*00b8*/ 	.word	0x00000cc0


	//   ....[1]....
        /*00bc*/ 	.word	0x00000e00


	//   ....[2]....
        /*00c0*/ 	.word	0x00000e50


	//----- nvinfo : EIATTR_CRS_STACK_SIZE
	.align		4
.L_27:
        /*00c4*/ 	.byte	0x04, 0x1e
        /*00c6*/ 	.short	(.L_29 - .L_28)
.L_28:
        /*00c8*/ 	.word	0x00000000


	//----- nvinfo : EIATTR_CBANK_PARAM_SIZE
	.align		4
.L_29:
        /*00cc*/ 	.byte	0x03, 0x19
        /*00ce*/ 	.short	0x0018


	//----- nvinfo : EIATTR_PARAM_CBANK
	.align		4
        /*00d0*/ 	.byte	0x04, 0x0a
        /*00d2*/ 	.short	(.L_31 - .L_30)
	.align		4
.L_30:
        /*00d4*/ 	.word	index@(.nv.constant0._Z21pass2_final_reductionPKfPfii)
        /*00d8*/ 	.short	0x0380
        /*00da*/ 	.short	0x0018


	//----- nvinfo : EIATTR_SW_WAR
	.align		4
.L_31:
        /*00dc*/ 	.byte	0x04, 0x36
        /*00de*/ 	.short	(.L_33 - .L_32)
.L_32:
        /*00e0*/ 	.word	0x00000008
.L_33:


//--------------------- .nv.info._Z21pass1_block_reductionPKfPfi --------------------------
	.section	.nv.info._Z21pass1_block_reductionPKfPfi,"",@"SHT_CUDA_INFO"
	.sectionflags	@""
	.align	4


	//----- nvinfo : EIATTR_CUDA_API_VERSION
	.align		4
        /*0000*/ 	.byte	0x04, 0x37
        /*0002*/ 	.short	(.L_35 - .L_34)
.L_34:
        /*0004*/ 	.word	0x00000082


	//----- nvinfo : EIATTR_KPARAM_INFO
	.align		4
.L_35:
        /*0008*/ 	.byte	0x04, 0x17
        /*000a*/ 	.short	(.L_37 - .L_36)
.L_36:
        /*000c*/ 	.word	0x00000000
        /*0010*/ 	.short	0x0002
        /*0012*/ 	.short	0x0010
        /*0014*/ 	.byte	0x00, 0xf0, 0x11, 0x00


	//----- nvinfo : EIATTR_KPARAM_INFO
	.align		4
.L_37:
        /*0018*/ 	.byte	0x04, 0x17
        /*001a*/ 	.short	(.L_39 - .L_38)
.L_38:
        /*001c*/ 	.word	0x00000000
        /*0020*/ 	.short	0x0001
        /*0022*/ 	.short	0x0008
        /*0024*/ 	.byte	0x00, 0xf5, 0x21, 0x00


	//----- nvinfo : EIATTR_KPARAM_INFO
	.align		4
.L_39:
        /*0028*/ 	.byte	0x04, 0x17
        /*002a*/ 	.short	(.L_41 - .L_40)
.L_40:
        /*002c*/ 	.word	0x00000000
        /*0030*/ 	.short	0x0000
        /*0032*/ 	.short	0x0000
        /*0034*/ 	.byte	0x00, 0xf5, 0x21, 0x00


	//----- nvinfo : EIATTR_SPARSE_MMA_MASK
	.align		4
.L_41:
        /*0038*/ 	.byte	0x03, 0x50
        /*003a*/ 	.short	0x0000


	//----- nvinfo : EIATTR_MAXREG_COUNT
	.align		4
        /*003c*/ 	.byte	0x03, 0x1b
        /*003e*/ 	.short	0x00ff


	//----- nvinfo : EIATTR_NUM_BARRIERS
	.align		4
        /*0040*/ 	.byte	0x02, 0x4c
        /*0042*/ 	.byte	0x01
	.zero		1


	//----- nvinfo : EIATTR_MERCURY_ISA_VERSION
	.align		4
        /*0044*/ 	.byte	0x03, 0x5f
        /*0046*/ 	.short	0x0101


	//----- nvinfo : EIATTR_COOP_GROUP_MASK_REGIDS
	.align		4
        /*0048*/ 	.byte	0x04, 0x29
        /*004a*/ 	.short	(.L_43 - .L_42)


	//   ....[0]....
.L_42:
        /*004c*/ 	.word	0xffffffff


	//   ....[1]....
        /*0050*/ 	.word	0xffffffff


	//   ....[2]....
        /*0054*/ 	.word	0xffffffff


	//   ....[3]....
        /*0058*/ 	.word	0xffffffff


	//   ....[4]....
        /*005c*/ 	.word	0xffffffff


	//   ....[5]....
        /*0060*/ 	.word	0xffffffff


	//   ....[6]....
        /*0064*/ 	.word	0xffffffff


	//   ....[7]....
        /*0068*/ 	.word	0xffffffff


	//   ....[8]....
        /*006c*/ 	.word	0xffffffff


	//   ....[9]....
        /*0070*/ 	.word	0xffffffff


	//----- nvinfo : EIATTR_COOP_GROUP_INSTR_OFFSETS
	.align		4
.L_43:
        /*0074*/ 	.byte	0x04, 0x28
        /*0076*/ 	.short	(.L_45 - .L_44)


	//   ....[0]....
.L_44:
        /*0078*/ 	.word	0x00000140


	//   ....[1]....
        /*007c*/ 	.word	0x00000170


	//   ....[2]....
        /*0080*/ 	.word	0x000001a0


	//   ....[3]....
        /*0084*/ 	.word	0x000001e0


	//   ....[4]....
        /*0088*/ 	.word	0x00000220


	//   ....[5]....
        /*008c*/ 	.word	0x00000310


	//   ....[6]....
        /*0090*/ 	.word	0x00000330


	//   ....[7]....
        /*0094*/ 	.word	0x00000350


	//   ....[8]....
        /*0098*/ 	.word	0x00000370


	//   ....[9]....
        /*009c*/ 	.word	0x00000390


	//----- nvinfo : EIATTR_VRC_CTA_INIT_COUNT
	.align		4
.L_45:
        /*00a0*/ 	.byte	0x02, 0x4a
	.zero		1
	.zero		1


	//----- nvinfo : EIATTR_EXIT_INSTR_OFFSETS
	.align		4
        /*00a4*/ 	.byte	0x04, 0x1c
        /*00a6*/ 	.short	(.L_47 - .L_46)


	//   ....[0]....
.L_46:
        /*00a8*/ 	.word	0x00000260


	//   ....[1]....
        /*00ac*/ 	.word	0x000003a0


	//   ....[2]....
        /*00b0*/ 	.word	0x000003f0


	//----- nvinfo : EIATTR_CRS_STACK_SIZE
	.align		4
.L_47:
        /*00b4*/ 	.byte	0x04, 0x1e
        /*00b6*/ 	.short	(.L_49 - .L_48)
.L_48:
        /*00b8*/ 	.word	0x00000000


	//----- nvinfo : EIATTR_CBANK_PARAM_SIZE
	.align		4
.L_49:
        /*00bc*/ 	.byte	0x03, 0x19
        /*00be*/ 	.short	0x0014


	//----- nvinfo : EIATTR_PARAM_CBANK
	.align		4
        /*00c0*/ 	.byte	0x04, 0x0a
        /*00c2*/ 	.short	(.L_51 - .L_50)
	.align		4
.L_50:
        /*00c4*/ 	.word	index@(.nv.constant0._Z21pass1_block_reductionPKfPfi)
        /*00c8*/ 	.short	0x0380
        /*00ca*/ 	.short	0x0014


	//----- nvinfo : EIATTR_SW_WAR
	.align		4
.L_51:
        /*00cc*/ 	.byte	0x04, 0x36
        /*00ce*/ 	.short	(.L_53 - .L_52)
.L_52:
        /*00d0*/ 	.word	0x00000008
.L_53:


//--------------------- .nv.callgraph             --------------------------
	.section	.nv.callgraph,"",@"SHT_CUDA_CALLGRAPH"
	.align	4
	.sectionentsize	8
	.align		4
        /*0000*/ 	.word	0x00000000
	.align		4
        /*0004*/ 	.word	0xffffffff
	.align		4
        /*0008*/ 	.word	0x00000000
	.align		4
        /*000c*/ 	.word	0xfffffffe
	.align		4
        /*0010*/ 	.word	0x00000000
	.align		4
        /*0014*/ 	.word	0xfffffffd
	.align		4
        /*0018*/ 	.word	0x00000000
	.align		4
        /*001c*/ 	.word	0xfffffffc


//--------------------- .text._Z21pass2_final_reductionPKfPfii --------------------------
	.section	.text._Z21pass2_final_reductionPKfPfii,"ax",@progbits
	.align	128
        .global         _Z21pass2_final_reductionPKfPfii
        .type           _Z21pass2_final_reductionPKfPfii,@function
        .size           _Z21pass2_final_reductionPKfPfii,(.L_x_15 - _Z21pass2_final_reductionPKfPfii)
        .other          _Z21pass2_final_reductionPKfPfii,@"STO_CUDA_ENTRY STV_DEFAULT"
_Z21pass2_final_reductionPKfPfii:
.text._Z21pass2_final_reductionPKfPfii:
[----:B------:R-:W-:Y:S01]  /*0000*/  LDC R1, c[0x0][0x37c] ;  /* 0x0000df00ff017b82 */ /* 0x000fe20000000800 */
[----:B------:R-:W0:Y:S01]  /*0010*/  S2R R3, SR_TID.X ;  /* 0x0000000000037919 */ /* 0x000e220000002100 */
[----:B------:R-:W0:Y:S01]  /*0020*/  LDCU UR4, c[0x0][0x394] ;  /* 0x00007280ff0477ac */ /* 0x000e220008000800 */
[----:B------:R-:W-:Y:S01]  /*0030*/  BSSY.RECONVERGENT B0, `(.L_x_0) ;  /* 0x00000b6000007945 */ /* 0x000fe20003800200 */
[----:B------:R-:W-:Y:S01]  /*0040*/  IMAD.MOV.U32 R2, RZ, RZ, RZ ;  /* 0x000000ffff027224 */ /* 0x000fe200078e00ff */
[----:B------:R-:W1:Y:S01]  /*0050*/  S2R R0, SR_CTAID.X ;  /* 0x0000000000007919 */ /* 0x000e620000002500 */
[----:B------:R-:W2:Y:S01]  /*0060*/  LDCU.64 UR6, c[0x0][0x358] ;  /* 0x00006b00ff0677ac */ /* 0x000ea20008000a00 */
[----:B------:R-:W3:Y:S01]  /*0070*/  LDCU UR5, c[0x0][0x390] ;  /* 0x00007200ff0577ac */ /* 0x000ee20008000800 */
[----:B0-----:R-:W-:-:S13]  /*0080*/  ISETP.GE.AND P0, PT, R3, UR4, PT ;  /* 0x0000000403007c0c */ /* 0x001fda000bf06270 */
[----:B-123--:R-:W-:Y:S05]  /*0090*/  @P0 BRA `(.L_x_1) ;  /* 0x0000000800bc0947 */ /* 0x00efea0003800000 */
[----:B------:R-:W-:Y:S01]  /*00a0*/  LOP3.LUT R2, RZ, R3, RZ, 0x33, !PT ;  /* 0x00000003ff027212 */ /* 0x000fe200078e33ff */
[----:B------:R-:W-:Y:S01]  /*00b0*/  BSSY.RECONVERGENT B1, `(.L_x_2) ;  /* 0x0000058000017945 */ /* 0x000fe20003800200 */
[----:B------:R-:W-:-:S03]  /*00c0*/  IMAD.MOV.U32 R7, RZ, RZ, R3 ;  /* 0x000000ffff077224 */ /* 0x000fc600078e0003 */
[----:B------:R-:W-:-:S05]  /*00d0*/  VIADD R2, R2, UR4 ;  /* 0x0000000402027c36 */ /* 0x000fca0008000000 */
[C---:B------:R-:W-:Y:S02]  /*00e0*/  ISETP.GE.U32.AND P0, PT, R2.reuse, 0xf00, PT ;  /* 0x00000f000200780c */ /* 0x040fe40003f06070 */
[----:B------:R-:W-:Y:S01]  /*00f0*/  LEA.HI R8, R2, 0x1, RZ, 0x18 ;  /* 0x0000000102087811 */ /* 0x000fe200078fc0ff */
[----:B------:R-:W-:-:S03]  /*0100*/  HFMA2 R2, -RZ, RZ, 0, 0 ;  /* 0x00000000ff027431 */ /* 0x000fc600000001ff */
[----:B------:R-:W-:-:S07]  /*0110*/  LOP3.LUT R16, R8, 0xf, RZ, 0xc0, !PT ;  /* 0x0000000f08107812 */ /* 0x000fce00078ec0ff */
[----:B------:R-:W-:Y:S05]  /*0120*/  @!P0 BRA `(.L_x_3) ;  /* 0x0000000400408947 */ /* 0x000fea0003800000 */
[----:B------:R-:W0:Y:S01]  /*0130*/  LDC.64 R4, c[0x0][0x380] ;  /* 0x0000e000ff047b82 */ /* 0x000e220000000a00 */
[----:B------:R-:W-:Y:S01]  /*0140*/  LOP3.LUT R11, R8, 0x1fffff0, RZ, 0xc0, !PT ;  /* 0x01fffff0080b7812 */ /* 0x000fe200078ec0ff */
[----:B------:R-:W-:Y:S01]  /*0150*/  BSSY.RECONVERGENT B2, `(.L_x_4) ;  /* 0x000004c000027945 */ /* 0x000fe20003800200 */
[----:B------:R-:W-:Y:S01]  /*0160*/  LOP3.LUT R10, R3, 0x800, RZ, 0xfc, !PT ;  /* 0x00000800030a7812 */ /* 0x000fe200078efcff */
[----:B------:R-:W-:Y:S01]  /*0170*/  IMAD R9, R0, UR4, R3 ;  /* 0x0000000400097c24 */ /* 0x000fe2000f8e0203 */
[----:B------:R-:W-:Y:S01]  /*0180*/  MOV R2, RZ ;  /* 0x000000ff00027202 */ /* 0x000fe20000000f00 */
[----:B------:R-:W-:Y:S01]  /*0190*/  IMAD.MOV R11, RZ, RZ, -R11 ;  /* 0x000000ffff0b7224 */ /* 0x000fe200078e0a0b */
[----:B0-----:R-:W-:-:S05]  /*01a0*/  IADD3 R4, P0, PT, R4, 0x2000, RZ ;  /* 0x0000200004047810 */ /* 0x001fca0007f1e0ff */
[----:B------:R-:W-:-:S08]  /*01b0*/  IMAD.X R5, RZ, RZ, R5, P0 ;  /* 0x000000ffff057224 */ /* 0x000fd000000e0605 */
.L_x_5:
[C---:B------:R-:W-:Y:S01]  /*01c0*/  ISETP.GE.AND P2, PT, R9.reuse, UR5, PT ;  /* 0x0000000509007c0c */ /* 0x040fe2000bf46270 */
[----:B------:R-:W-:-:S05]  /*01d0*/  VIADD R6, R9, 0x100 ;  /* 0x0000010009067836 */ /* 0x000fca0000000000 */
[----:B------:R-:W-:Y:S01]  /*01e0*/  ISETP.GE.AND P3, PT, R6, UR5, PT ;  /* 0x0000000506007c0c */ /* 0x000fe2000bf66270 */
[----:B------:R-:W-:-:S06]  /*01f0*/  IMAD.WIDE R6, R9, 0x4, R4 ;  /* 0x0000000409067825 */ /* 0x000fcc00078e0204 */
[----:B------:R-:W2:Y:S06]  /*0200*/  @!P2 LDG.E.CONSTANT R13, desc[UR6][R6.64+-0x2000] ;  /* 0xffe00006060da981 */ /* 0x000eac000c1e9900 */
[----:B------:R-:W3:Y:S01]  /*0210*/  @!P3 LDG.E.CONSTANT R15, desc[UR6][R6.64+-0x1c00] ;  /* 0xffe40006060fb981 */ /* 0x000ee2000c1e9900 */
[C---:B------:R-:W-:Y:S01]  /*0220*/  IADD3 R12, PT, PT, R9.reuse, 0x200, RZ ;  /* 0x00000200090c7810 */ /* 0x040fe20007ffe0ff */
[----:B------:R-:W-:-:S03]  /*0230*/  VIADD R14, R9, 0x300 ;  /* 0x00000300090e7836 */ /* 0x000fc60000000000 */
[----:B------:R-:W-:Y:S01]  /*0240*/  ISETP.GE.AND P4, PT, R12, UR5, PT ;  /* 0x000000050c007c0c */ /* 0x000fe2000bf86270 */
[C---:B------:R-:W-:Y:S01]  /*0250*/  VIADD R12, R9.reuse, 0x400 ;  /* 0x00000400090c7836 */ /* 0x040fe20000000000 */
[----:B------:R-:W-:Y:S02]  /*0260*/  ISETP.GE.AND P5, PT, R14, UR5, PT ;  /* 0x000000050e007c0c */ /* 0x000fe4000bfa6270 */
[C---:B------:R-:W-:Y:S02]  /*0270*/  IADD3 R14, PT, PT, R9.reuse, 0x500, RZ ;  /* 0x00000500090e7810 */ /* 0x040fe40007ffe0ff */
[----:B------:R-:W-:Y:S01]  /*0280*/  ISETP.GE.AND P6, PT, R12, UR5, PT ;  /* 0x000000050c007c0c */ /* 0x000fe2000bfc6270 */
[----:B------:R-:W-:Y:S01]  /*0290*/  VIADD R12, R9, 0x600 ;  /* 0x00000600090c7836 */ /* 0x000fe20000000000 */
[----:B------:R-:W-:-:S05]  /*02a0*/  ISETP.GE.AND P0, PT, R14, UR5, PT ;  /* 0x000000050e007c0c */ /* 0x000fca000bf06270 */
[----:B------:R-:W4:Y:S01]  /*02b0*/  @!P4 LDG.E.CONSTANT R17, desc[UR6][R6.64+-0x1800] ;  /* 0xffe800060611c981 */ /* 0x000f22000c1e9900 */
[C---:B------:R-:W-:Y:S01]  /*02c0*/  VIADD R14, R9.reuse, 0x700 ;  /* 0x00000700090e7836 */ /* 0x040fe20000000000 */
[----:B------:R-:W-:Y:S02]  /*02d0*/  ISETP.GE.AND P1, PT, R12, UR5, PT ;  /* 0x000000050c007c0c */ /* 0x000fe4000bf26270 */
[----:B------:R-:W5:Y:S01]  /*02e0*/  @!P5 LDG.E.CONSTANT R19, desc[UR6][R6.64+-0x1400] ;  /* 0xffec00060613d981 */ /* 0x000f62000c1e9900 */
[----:B------:R-:W-:-:S10]  /*02f0*/  IADD3 R12, PT, PT, R9, 0x800, RZ ;  /* 0x00000800090c7810 */ /* 0x000fd40007ffe0ff */
[----:B------:R-:W5:Y:S01]  /*0300*/  @!P1 LDG.E.CONSTANT R21, desc[UR6][R6.64+-0x800] ;  /* 0xfff8000606159981 */ /* 0x000f62000c1e9900 */
[----:B--2---:R-:W-:Y:S01]  /*0310*/  @!P2 FADD R2, R2, R13 ;  /* 0x0000000d0202a221 */ /* 0x004fe20000000000 */
[----:B------:R-:W-:Y:S02]  /*0320*/  ISETP.GE.AND P2, PT, R14, UR5, PT ;  /* 0x000000050e007c0c */ /* 0x000fe4000bf46270 */
[----:B------:R-:W2:Y:S01]  /*0330*/  @!P6 LDG.E.CONSTANT R13, desc[UR6][R6.64+-0x1000] ;  /* 0xfff00006060de981 */ /* 0x000ea2000c1e9900 */
[----:B---3--:R-:W-:Y:S01]  /*0340*/  @!P3 FADD R2, R2, R15 ;  /* 0x0000000f0202b221 */ /* 0x008fe20000000000 */
[----:B------:R-:W-:Y:S02]  /*0350*/  ISETP.GE.AND P3, PT, R12, UR5, PT ;  /* 0x000000050c007c0c */ /* 0x000fe4000bf66270 */
[----:B------:R-:W3:Y:S07]  /*0360*/  @!P0 LDG.E.CONSTANT R15, desc[UR6][R6.64+-0xc00] ;  /* 0xfff40006060f8981 */ /* 0x000eee000c1e9900 */
[----:B------:R-:W3:Y:S04]  /*0370*/  @!P2 LDG.E.CONSTANT R23, desc[UR6][R6.64+-0x400] ;  /* 0xfffc00060617a981 */ /* 0x000ee8000c1e9900 */
[----:B------:R-:W3:Y:S01]  /*0380*/  @!P3 LDG.E.CONSTANT R25, desc[UR6][R6.64] ;  /* 0x000000060619b981 */ /* 0x000ee2000c1e9900 */
[C---:B------:R-:W-:Y:S01]  /*0390*/  VIADD R12, R9.reuse, 0x900 ;  /* 0x00000900090c7836 */ /* 0x040fe20000000000 */
[----:B------:R-:W-:Y:S01]  /*03a0*/  IADD3 R14, PT, PT, R9, 0xa00, RZ ;  /* 0x00000a00090e7810 */ /* 0x000fe20007ffe0ff */
[----:B----4-:R-:W-:-:S03]  /*03b0*/  @!P4 FADD R2, R2, R17 ;  /* 0x000000110202c221 */ /* 0x010fc60000000000 */
[----:B------:R-:W-:Y:S01]  /*03c0*/  ISETP.GE.AND P4, PT, R12, UR5, PT ;  /* 0x000000050c007c0c */ /* 0x000fe2000bf86270 */
[C---:B------:R-:W-:Y:S02]  /*03d0*/  VIADD R12, R9.reuse, 0xb00 ;  /* 0x00000b00090c7836 */ /* 0x040fe40000000000 */
[----:B-----5:R-:W-:Y:S01]  /*03e0*/  @!P5 FADD R2, R2, R19 ;  /* 0x000000130202d221 */ /* 0x020fe20000000000 */
[----:B------:R-:W-:Y:S01]  /*03f0*/  ISETP.GE.AND P5, PT, R14, UR5, PT ;  /* 0x000000050e007c0c */ /* 0x000fe2000bfa6270 */
[C---:B------:R-:W-:Y:S02]  /*0400*/  VIADD R14, R9.reuse, 0xd00 ;  /* 0x00000d00090e7836 */ /* 0x040fe40000000000 */
[----:B--2---:R-:W-:Y:S01]  /*0410*/  @!P6 FADD R2, R2, R13 ;  /* 0x0000000d0202e221 */ /* 0x004fe20000000000 */
[----:B------:R-:W-:Y:S02]  /*0420*/  IADD3 R13, PT, PT, R9, 0xc00, RZ ;  /* 0x00000c00090d7810 */ /* 0x000fe40007ffe0ff */
[----:B------:R-:W-:Y:S01]  /*0430*/  ISETP.GE.AND P6, PT, R12, UR5, PT ;  /* 0x000000050c007c0c */ /* 0x000fe2000bfc6270 */
[----:B---3--:R-:W-:Y:S01]  /*0440*/  @!P0 FADD R2, R2, R15 ;  /* 0x0000000f02028221 */ /* 0x008fe20000000000 */
[----:B------:R-:W-:-:S05]  /*0450*/  ISETP.GE.AND P0, PT, R13, UR5, PT ;  /* 0x000000050d007c0c */ /* 0x000fca000bf06270 */
[----:B------:R-:W2:Y:S04]  /*0460*/  @!P5 LDG.E.CONSTANT R15, desc[UR6][R6.64+0x800] ;  /* 0x00080006060fd981 */ /* 0x000ea8000c1e9900 */
[----:B------:R-:W3:Y:S01]  /*0470*/  @!P4 LDG.E.CONSTANT R13, desc[UR6][R6.64+0x400] ;  /* 0x00040006060dc981 */ /* 0x000ee2000c1e9900 */
[----:B------:R-:W-:Y:S01]  /*0480*/  @!P1 FADD R2, R2, R21 ;  /* 0x0000001502029221 */ /* 0x000fe20000000000 */
[C---:B------:R-:W-:Y:S02]  /*0490*/  IADD3 R12, PT, PT, R9.reuse, 0xe00, RZ ;  /* 0x00000e00090c7810 */ /* 0x040fe40007ffe0ff */
[----:B------:R-:W-:Y:S01]  /*04a0*/  ISETP.GE.AND P1, PT, R14, UR5, PT ;  /* 0x000000050e007c0c */ /* 0x000fe2000bf26270 */
[----:B------:R-:W-:Y:S01]  /*04b0*/  @!P2 FADD R2, R2, R23 ;  /* 0x000000170202a221 */ /* 0x000fe20000000000 */
[----:B------:R-:W4:Y:S01]  /*04c0*/  @!P6 LDG.E.CONSTANT R17, desc[UR6][R6.64+0xc00] ;  /* 0x000c00060611e981 */ /* 0x000f22000c1e9900 */
[----:B------:R-:W-:Y:S01]  /*04d0*/  ISETP.GE.AND P2, PT, R12, UR5, PT ;  /* 0x000000050c007c0c */ /* 0x000fe2000bf46270 */
[----:B------:R-:W-:-:S02]  /*04e0*/  VIADD R12, R9, 0xf00 ;  /* 0x00000f00090c7836 */ /* 0x000fc40000000000 */
[----:B------:R-:W5:Y:S01]  /*04f0*/  @!P0 LDG.E.CONSTANT R19, desc[UR6][R6.64+0x1000] ;  /* 0x0010000606138981 */ /* 0x000f62000c1e9900 */
[----:B------:R-:W-:Y:S02]  /*0500*/  @!P3 FADD R2, R2, R25 ;  /* 0x000000190202b221 */ /* 0x000fe40000000000 */
[----:B------:R-:W-:-:S04]  /*0510*/  ISETP.GE.AND P3, PT, R12, UR5, PT ;  /* 0x000000050c007c0c */ /* 0x000fc8000bf66270 */
[----:B------:R-:W5:Y:S04]  /*0520*/  @!P1 LDG.E.CONSTANT R21, desc[UR6][R6.64+0x1400] ;  /* 0x0014000606159981 */ /* 0x000f68000c1e9900 */
[----:B------:R-:W5:Y:S05]  /*0530*/  @!P2 LDG.E.CONSTANT R23, desc[UR6][R6.64+0x1800] ;  /* 0x001800060617a981 */ /* 0x000f6a000c1e9900 */
[----:B------:R-:W5:Y:S01]  /*0540*/  @!P3 LDG.E.CONSTANT R25, desc[UR6][R6.64+0x1c00] ;  /* 0x001c00060619b981 */ /* 0x000f62000c1e9900 */
[----:B------:R-:W-:Y:S01]  /*0550*/  IADD3 R11, PT, PT, R11, 0x10, RZ ;  /* 0x000000100b0b7810 */ /* 0x000fe20007ffe0ff */
[----:B------:R-:W-:Y:S01]  /*0560*/  VIADD R10, R10, 0x1000 ;  /* 0x000010000a0a7836 */ /* 0x000fe20000000000 */
[----:B------:R-:W-:Y:S01]  /*0570*/  IADD3 R9, PT, PT, R9, 0x1000, RZ ;  /* 0x0000100009097810 */ /* 0x000fe20007ffe0ff */
[----:B---3--:R-:W-:-:S04]  /*0580*/  @!P4 FADD R2, R2, R13 ;  /* 0x0000000d0202c221 */ /* 0x008fc80000000000 */
[----:B--2---:R-:W-:-:S04]  /*0590*/  @!P5 FADD R2, R2, R15 ;  /* 0x0000000f0202d221 */ /* 0x004fc80000000000 */
[----:B----4-:R-:W-:-:S04]  /*05a0*/  @!P6 FADD R2, R2, R17 ;  /* 0x000000110202e221 */ /* 0x010fc80000000000 */
[----:B-----5:R-:W-:Y:S01]  /*05b0*/  @!P0 FADD R2, R2, R19 ;  /* 0x0000001302028221 */ /* 0x020fe20000000000 */
[----:B------:R-:W-:-:S03]  /*05c0*/  ISETP.NE.AND P0, PT, R11, RZ, PT ;  /* 0x000000ff0b00720c */ /* 0x000fc60003f05270 */
[----:B------:R-:W-:-:S04]  /*05d0*/  @!P1 FADD R2, R2, R21 ;  /* 0x0000001502029221 */ /* 0x000fc80000000000 */
[----:B------:R-:W-:-:S04]  /*05e0*/  @!P2 FADD R2, R2, R23 ;  /* 0x000000170202a221 */ /* 0x000fc80000000000 */
[----:B------:R-:W-:Y:S02]  /*05f0*/  @!P3 FADD R2, R2, R25 ;  /* 0x000000190202b221 */ /* 0x000fe40000000000 */
[----:B------:R-:W-:Y:S05]  /*0600*/  @P0 BRA `(.L_x_5) ;  /* 0xfffffff800ec0947 */ /* 0x000fea000383ffff */
[----:B------:R-:W-:Y:S05]  /*0610*/  BSYNC.RECONVERGENT B2 ;  /* 0x0000000000027941 */ /* 0x000fea0003800200 */
.L_x_4:
[----:B------:R-:W-:-:S07]  /*0620*/  VIADD R7, R10, 0xfffff800 ;  /* 0xfffff8000a077836 */ /* 0x000fce0000000000 */
.L_x_3:
[----:B------:R-:W-:Y:S05]  /*0630*/  BSYNC.RECONVERGENT B1 ;  /* 0x0000000000017941 */ /* 0x000fea0003800200 */
.L_x_2:
[----:B------:R-:W-:-:S13]  /*0640*/  ISETP.NE.AND P0, PT, R16, RZ, PT ;  /* 0x000000ff1000720c */ /* 0x000fda0003f05270 */
[----:B------:R-:W-:Y:S05]  /*0650*/  @!P0 BRA `(.L_x_1) ;  /* 0x00000004004c8947 */ /* 0x000fea0003800000 */
[----:B------:R-:W-:Y:S01]  /*0660*/  ISETP.GE.U32.AND P1, PT, R16, 0x8, PT ;  /* 0x000000081000780c */ /* 0x000fe20003f26070 */
[----:B------:R-:W-:Y:S01]  /*0670*/  BSSY.RECONVERGENT B1, `(.L_x_6) ;  /* 0x0000028000017945 */ /* 0x000fe20003800200 */
[----:B------:R-:W-:-:S04]  /*0680*/  LOP3.LUT R12, R8, 0x7, RZ, 0xc0, !PT ;  /* 0x00000007080c7812 */ /* 0x000fc800078ec0ff */
[----:B------:R-:W-:-:S07]  /*0690*/  ISETP.NE.AND P0, PT, R12, RZ, PT ;  /* 0x000000ff0c00720c */ /* 0x000fce0003f05270 */
[----:B------:R-:W-:Y:S06]  /*06a0*/  @!P1 BRA `(.L_x_7) ;  /* 0x0000000000909947 */ /* 0x000fec0003800000 */
[----:B------:R-:W0:Y:S01]  /*06b0*/  LDCU.64 UR8, c[0x0][0x390] ;  /* 0x00007200ff0877ac */ /* 0x000e220008000a00 */
[----:B------:R-:W1:Y:S01]  /*06c0*/  LDC.64 R4, c[0x0][0x380] ;  /* 0x0000e000ff047b82 */ /* 0x000e620000000a00 */
[----:B0-----:R-:W-:-:S05]  /*06d0*/  IMAD R15, R0, UR9, R7 ;  /* 0x00000009000f7c24 */ /* 0x001fca000f8e0207 */
[C---:B------:R-:W-:Y:S02]  /*06e0*/  ISETP.GE.AND P6, PT, R15.reuse, UR8, PT ;  /* 0x000000080f007c0c */ /* 0x040fe4000bfc6270 */
[C---:B------:R-:W-:Y:S01]  /*06f0*/  IADD3 R6, PT, PT, R15.reuse, 0x100, RZ ;  /* 0x000001000f067810 */ /* 0x040fe20007ffe0ff */
[----:B-1----:R-:W-:-:S03]  /*0700*/  IMAD.WIDE R4, R15, 0x4, R4 ;  /* 0x000000040f047825 */ /* 0x002fc600078e0204 */
[----:B------:R-:W-:-:S07]  /*0710*/  ISETP.GE.AND P1, PT, R6, UR8, PT ;  /* 0x0000000806007c0c */ /* 0x000fce000bf26270 */
[----:B------:R-:W2:Y:S06]  /*0720*/  @!P6 LDG.E.CONSTANT R9, desc[UR6][R4.64] ;  /* 0x000000060409e981 */ /* 0x000eac000c1e9900 */
[----:B------:R-:W3:Y:S01]  /*0730*/  @!P1 LDG.E.CONSTANT R11, desc[UR6][R4.64+0x400] ;  /* 0x00040006040b9981 */ /* 0x000ee2000c1e9900 */
[C---:B------:R-:W-:Y:S02]  /*0740*/  VIADD R6, R15.reuse, 0x200 ;  /* 0x000002000f067836 */ /* 0x040fe40000000000 */
[----:B------:R-:W-:-:S03]  /*0750*/  VIADD R10, R15, 0x400 ;  /* 0x000004000f0a7836 */ /* 0x000fc60000000000 */
[----:B------:R-:W-:Y:S02]  /*0760*/  ISETP.GE.AND P2, PT, R6, UR8, PT ;  /* 0x0000000806007c0c */ /* 0x000fe4000bf46270 */
[C---:B------:R-:W-:Y:S02]  /*0770*/  IADD3 R6, PT, PT, R15.reuse, 0x300, RZ ;  /* 0x000003000f067810 */ /* 0x040fe40007ffe0ff */
[----:B------:R-:W-:Y:S01]  /*0780*/  ISETP.GE.AND P4, PT, R10, UR8, PT ;  /* 0x000000080a007c0c */ /* 0x000fe2000bf86270 */
[C---:B------:R-:W-:Y:S01]  /*0790*/  VIADD R10, R15.reuse, 0x600 ;  /* 0x000006000f0a7836 */ /* 0x040fe20000000000 */
[----:B------:R-:W-:Y:S02]  /*07a0*/  ISETP.GE.AND P3, PT, R6, UR8, PT ;  /* 0x0000000806007c0c */ /* 0x000fe4000bf66270 */
[----:B------:R-:W-:-:S04]  /*07b0*/  IADD3 R6, PT, PT, R15, 0x500, RZ ;  /* 0x000005000f067810 */ /* 0x000fc80007ffe0ff */
[----:B------:R-:W-:Y:S01]  /*07c0*/  ISETP.GE.AND P5, PT, R6, UR8, PT ;  /* 0x0000000806007c0c */ /* 0x000fe2000bfa6270 */
[----:B------:R-:W4:Y:S01]  /*07d0*/  @!P2 LDG.E.CONSTANT R13, desc[UR6][R4.64+0x800] ;  /* 0x00080006040da981 */ /* 0x000f22000c1e9900 */
[----:B------:R-:W-:-:S11]  /*07e0*/  IADD3 R6, PT, PT, R15, 0x700, RZ ;  /* 0x000007000f067810 */ /* 0x000fd60007ffe0ff */
[----:B------:R-:W5:Y:S01]  /*07f0*/  @!P5 LDG.E.CONSTANT R15, desc[UR6][R4.64+0x1400] ;  /* 0x00140006040fd981 */ /* 0x000f62000c1e9900 */
[----:B--2---:R-:W-:Y:S01]  /*0800*/  @!P6 FADD R2, R2, R9 ;  /* 0x000000090202e221 */ /* 0x004fe20000000000 */
[----:B------:R-:W-:Y:S02]  /*0810*/  ISETP.GE.AND P6, PT, R10, UR8, PT ;  /* 0x000000080a007c0c */ /* 0x000fe4000bfc6270 */
[----:B------:R-:W2:Y:S01]  /*0820*/  @!P3 LDG.E.CONSTANT R9, desc[UR6][R4.64+0xc00] ;  /* 0x000c00060409b981 */ /* 0x000ea2000c1e9900 */
[----:B---3--:R-:W-:Y:S01]  /*0830*/  @!P1 FADD R2, R2, R11 ;  /* 0x0000000b02029221 */ /* 0x008fe20000000000 */
[----:B------:R-:W-:Y:S02]  /*0840*/  ISETP.GE.AND P1, PT, R6, UR8, PT ;  /* 0x0000000806007c0c */ /* 0x000fe4000bf26270 */
[----:B------:R-:W3:Y:S07]  /*0850*/  @!P4 LDG.E.CONSTANT R11, desc[UR6][R4.64+0x1000] ;  /* 0x00100006040bc981 */ /* 0x000eee000c1e9900 */
[----:B------:R-:W5:Y:S04]  /*0860*/  @!P6 LDG.E.CONSTANT R17, desc[UR6][R4.64+0x1800] ;  /* 0x001800060411e981 */ /* 0x000f68000c1e9900 */
[----:B------:R-:W5:Y:S01]  /*0870*/  @!P1 LDG.E.CONSTANT R19, desc[UR6][R4.64+0x1c00] ;  /* 0x001c000604139981 */ /* 0x000f62000c1e9900 */
[----:B----4-:R-:W-:Y:S01]  /*0880*/  @!P2 FADD R2, R2, R13 ;  /* 0x0000000d0202a221 */ /* 0x010fe20000000000 */
[----:B------:R-:W-:-:S03]  /*0890*/  VIADD R7, R7, 0x800 ;  /* 0x0000080007077836 */ /* 0x000fc60000000000 */
[----:B--2---:R-:W-:-:S04]  /*08a0*/  @!P3 FADD R2, R2, R9 ;  /* 0x000000090202b221 */ /* 0x004fc80000000000 */
[----:B---3--:R-:W-:-:S04]  /*08b0*/  @!P4 FADD R2, R2, R11 ;  /* 0x0000000b0202c221 */ /* 0x008fc80000000000 */
[----:B-----5:R-:W-:-:S04]  /*08c0*/  @!P5 FADD R2, R2, R15 ;  /* 0x0000000f0202d221 */ /* 0x020fc80000000000 */
[----:B------:R-:W-:-:S04]  /*08d0*/  @!P6 FADD R2, R2, R17 ;  /* 0x000000110202e221 */ /* 0x000fc80000000000 */
[----:B------:R-:W-:-:S07]  /*08e0*/  @!P1 FADD R2, R2, R19 ;  /* 0x0000001302029221 */ /* 0x000fce0000000000 */
.L_x_7:
[----:B------:R-:W-:Y:S05]  /*08f0*/  BSYNC.RECONVERGENT B1 ;  /* 0x0000000000017941 */ /* 0x000fea0003800200 */
.L_x_6:
        /* <DEDUP_REMOVED lines=8> */
[----:B0-----:R-:W-:-:S04]  /*0980*/  IMAD R9, R0, UR9, R7 ;  /* 0x0000000900097c24 */ /* 0x001fc8000f8e0207 */
[C---:B------:R-:W-:Y:S01]  /*0990*/  VIADD R10, R9.reuse, 0x200 ;  /* 0x00000200090a7836 */ /* 0x040fe20000000000 */
[C---:B------:R-:W-:Y:S02]  /*09a0*/  ISETP.GE.AND P0, PT, R9.reuse, UR8, PT ;  /* 0x0000000809007c0c */ /* 0x040fe4000bf06270 */
[C---:B------:R-:W-:Y:S01]  /*09b0*/  IADD3 R6, PT, PT, R9.reuse, 0x100, RZ ;  /* 0x0000010009067810 */ /* 0x040fe20007ffe0ff */
[C---:B-1----:R-:W-:Y:S01]  /*09c0*/  IMAD.WIDE R4, R9.reuse, 0x4, R4 ;  /* 0x0000000409047825 */ /* 0x042fe200078e0204 */
[----:B------:R-:W-:Y:S02]  /*09d0*/  ISETP.GE.AND P2, PT, R10, UR8, PT ;  /* 0x000000080a007c0c */ /* 0x000fe4000bf46270 */
[----:B------:R-:W-:Y:S02]  /*09e0*/  ISETP.GE.AND P1, PT, R6, UR8, PT ;  /* 0x0000000806007c0c */ /* 0x000fe4000bf26270 */
[----:B------:R-:W-:-:S04]  /*09f0*/  IADD3 R6, PT, PT, R9, 0x300, RZ ;  /* 0x0000030009067810 */ /* 0x000fc80007ffe0ff */
[----:B------:R-:W-:Y:S01]  /*0a00*/  ISETP.GE.AND P3, PT, R6, UR8, PT ;  /* 0x0000000806007c0c */ /* 0x000fe2000bf66270 */
[----:B------:R-:W2:Y:S04]  /*0a10*/  @!P0 LDG.E.CONSTANT R9, desc[UR6][R4.64] ;  /* 0x0000000604098981 */ /* 0x000ea8000c1e9900 */
[----:B------:R-:W3:Y:S04]  /*0a20*/  @!P2 LDG.E.CONSTANT R13, desc[UR6][R4.64+0x800] ;  /* 0x00080006040da981 */ /* 0x000ee8000c1e9900 */
[----:B------:R-:W4:Y:S04]  /*0a30*/  @!P1 LDG.E.CONSTANT R11, desc[UR6][R4.64+0x400] ;  /* 0x00040006040b9981 */ /* 0x000f28000c1e9900 */
[----:B------:R-:W5:Y:S01]  /*0a40*/  @!P3 LDG.E.CONSTANT R15, desc[UR6][R4.64+0xc00] ;  /* 0x000c0006040fb981 */ /* 0x000f62000c1e9900 */
[----:B------:R-:W-:-:S02]  /*0a50*/  VIADD R7, R7, 0x400 ;  /* 0x0000040007077836 */ /* 0x000fc40000000000 */
[----:B--2---:R-:W-:-:S04]  /*0a60*/  @!P0 FADD R2, R2, R9 ;  /* 0x0000000902028221 */ /* 0x004fc80000000000 */
[----:B----4-:R-:W-:-:S04]  /*0a70*/  @!P1 FADD R2, R2, R11 ;  /* 0x0000000b02029221 */ /* 0x010fc80000000000 */
[----:B---3--:R-:W-:-:S04]  /*0a80*/  @!P2 FADD R2, R2, R13 ;  /* 0x0000000d0202a221 */ /* 0x008fc80000000000 */
[----:B-----5:R-:W-:-:S07]  /*0a90*/  @!P3 FADD R2, R2, R15 ;  /* 0x0000000f0202b221 */ /* 0x020fce0000000000 */
.L_x_9:
[----:B------:R-:W-:Y:S05]  /*0aa0*/  BSYNC.RECONVERGENT B1 ;  /* 0x0000000000017941 */ /* 0x000fea0003800200 */
.L_x_8:
[----:B------:R-:W-:Y:S05]  /*0ab0*/  @!P4 BRA `(.L_x_1) ;  /* 0x000000000034c947 */ /* 0x000fea0003800000 */
[----:B------:R-:W0:Y:S01]  /*0ac0*/  LDCU UR8, c[0x0][0x394] ;  /* 0x00007280ff0877ac */ /* 0x000e220008000800 */
[----:B------:R-:W-:Y:S01]  /*0ad0*/  IADD3 R8, PT, PT, -R8, RZ, RZ ;  /* 0x000000ff08087210 */ /* 0x000fe20007ffe1ff */
[----:B0-----:R-:W-:-:S07]  /*0ae0*/  IMAD R7, R0, UR8, R7 ;  /* 0x0000000800077c24 */ /* 0x001fce000f8e0207 */
.L_x_10:
[----:B------:R-:W0:Y:S02]  /*0af0*/  LDCU UR8, c[0x0][0x390] ;  /* 0x00007200ff0877ac */ /* 0x000e240008000800 */
[----:B0-----:R-:W-:-:S13]  /*0b00*/  ISETP.GE.AND P0, PT, R7, UR8, PT ;  /* 0x0000000807007c0c */ /* 0x001fda000bf06270 */
[----:B------:R-:W0:Y:S02]  /*0b10*/  @!P0 LDC.64 R4, c[0x0][0x380] ;  /* 0x0000e000ff048b82 */ /* 0x000e240000000a00 */
[----:B0-----:R-:W-:-:S06]  /*0b20*/  @!P0 IMAD.WIDE R4, R7, 0x4, R4 ;  /* 0x0000000407048825 */ /* 0x001fcc00078e0204 */
[----:B------:R-:W2:Y:S01]  /*0b30*/  @!P0 LDG.E.CONSTANT R5, desc[UR6][R4.64] ;  /* 0x0000000604058981 */ /* 0x000ea2000c1e9900 */
[----:B------:R-:W-:Y:S01]  /*0b40*/  VIADD R8, R8, 0x1 ;  /* 0x0000000108087836 */ /* 0x000fe20000000000 */
[----:B------:R-:W-:-:S04]  /*0b50*/  IADD3 R7, PT, PT, R7, 0x100, RZ ;  /* 0x0000010007077810 */ /* 0x000fc80007ffe0ff */
[----:B------:R-:W-:Y:S01]  /*0b60*/  ISETP.NE.AND P1, PT, R8, RZ, PT ;  /* 0x000000ff0800720c */ /* 0x000fe20003f25270 */
[----:B--2---:R-:W-:-:S12]  /*0b70*/  @!P0 FADD R2, R2, R5 ;  /* 0x0000000502028221 */ /* 0x004fd80000000000 */
[----:B------:R-:W-:Y:S05]  /*0b80*/  @P1 BRA `(.L_x_10) ;  /* 0xfffffffc00d81947 */ /* 0x000fea000383ffff */
.L_x_1:
[----:B------:R-:W-:Y:S05]  /*0b90*/  BSYNC.RECONVERGENT B0 ;  /* 0x0000000000007941 */ /* 0x000fea0003800200 */
.L_x_0:
[----:B------:R-:W0:Y:S01]  /*0ba0*/  SHFL.BFLY PT, R5, R2, 0x10, 0x1f ;  /* 0x0e001f0002057f89 */ /* 0x000e2200000e0000 */
[----:B------:R-:W-:Y:S01]  /*0bb0*/  ISETP.GT.U32.AND P1, PT, R3, 0x1f, PT ;  /* 0x0000001f0300780c */ /* 0x000fe20003f24070 */
[----:B0-----:R-:W-:-:S05]  /*0bc0*/  FADD R5, R5, R2 ;  /* 0x0000000205057221 */ /* 0x001fca0000000000 */
[----:B------:R-:W0:Y:S02]  /*0bd0*/  SHFL.BFLY PT, R4, R5, 0x8, 0x1f ;  /* 0x0d001f0005047f89 */ /* 0x000e2400000e0000 */
[----:B0-----:R-:W-:Y:S01]  /*0be0*/  FADD R6, R5, R4 ;  /* 0x0000000405067221 */ /* 0x001fe20000000000 */
[----:B------:R-:W-:-:S04]  /*0bf0*/  LOP3.LUT P0, R4, R3, 0x1f, RZ, 0xc0, !PT ;  /* 0x0000001f03047812 */ /* 0x000fc8000780c0ff */
[----:B------:R-:W0:Y:S09]  /*0c00*/  SHFL.BFLY PT, R7, R6, 0x4, 0x1f ;  /* 0x0c801f0006077f89 */ /* 0x000e3200000e0000 */
[----:B------:R-:W1:Y:S01]  /*0c10*/  @!P0 S2R R11, SR_CgaCtaId ;  /* 0x00000000000b8919 */ /* 0x000e620000008800 */
[----:B------:R-:W-:Y:S01]  /*0c20*/  @!P0 MOV R2, 0x400 ;  /* 0x0000040000028802 */ /* 0x000fe20000000f00 */
[----:B0-----:R-:W-:-:S05]  /*0c30*/  FADD R7, R6, R7 ;  /* 0x0000000706077221 */ /* 0x001fca0000000000 */
[----:B------:R-:W0:Y:S01]  /*0c40*/  SHFL.BFLY PT, R8, R7, 0x2, 0x1f ;  /* 0x0c401f0007087f89 */ /* 0x000e2200000e0000 */
[----:B-1----:R-:W-:-:S04]  /*0c50*/  @!P0 LEA R2, R11, R2, 0x18 ;  /* 0x000000020b028211 */ /* 0x002fc800078ec0ff */
[----:B------:R-:W-:Y:S01]  /*0c60*/  @!P0 LEA.HI R2, R3, R2, RZ, 0x1d ;  /* 0x0000000203028211 */ /* 0x000fe200078fe8ff */
[----:B0-----:R-:W-:-:S05]  /*0c70*/  FADD R8, R7, R8 ;  /* 0x0000000807087221 */ /* 0x001fca0000000000 */
[----:B------:R-:W0:Y:S02]  /*0c80*/  SHFL.BFLY PT, R9, R8, 0x1, 0x1f ;  /* 0x0c201f0008097f89 */ /* 0x000e2400000e0000 */
[----:B0-----:R-:W-:-:S05]  /*0c90*/  FADD R9, R8, R9 ;  /* 0x0000000908097221 */ /* 0x001fca0000000000 */
[----:B------:R0:W-:Y:S01]  /*0ca0*/  @!P0 STS [R2], R9 ;  /* 0x0000000902008388 */ /* 0x0001e20000000800 */
[----:B------:R-:W-:Y:S06]  /*0cb0*/  BAR.SYNC.DEFER_BLOCKING 0x0 ;  /* 0x0000000000007b1d */ /* 0x000fec0000010000 */
[----:B------:R-:W-:Y:S05]  /*0cc0*/  @P1 EXIT ;  /* 0x000000000000194d */ /* 0x000fea0003800000 */
[----:B------:R-:W1:Y:S02]  /*0cd0*/  LDCU UR4, c[0x0][0x360] ;  /* 0x00006c00ff0477ac */ /* 0x000e640008000800 */
[----:B-1----:R-:W-:-:S06]  /*0ce0*/  USHF.R.U32.HI UR4, URZ, 0x5, UR4 ;  /* 0x00000005ff047899 */ /* 0x002fcc0008011604 */
[----:B------:R-:W-:-:S13]  /*0cf0*/  ISETP.GE.U32.AND P0, PT, R4, UR4, PT ;  /* 0x0000000404007c0c */ /* 0x000fda000bf06070 */
[----:B------:R-:W1:Y:S01]  /*0d00*/  @!P0 S2R R5, SR_CgaCtaId ;  /* 0x0000000000058919 */ /* 0x000e620000008800 */
[----:B0-----:R-:W-:-:S04]  /*0d10*/  @!P0 MOV R2, 0x400 ;  /* 0x0000040000028802 */ /* 0x001fc80000000f00 */
[----:B-1----:R-:W-:Y:S01]  /*0d20*/  @!P0 LEA R5, R5, R2, 0x18 ;  /* 0x0000000205058211 */ /* 0x002fe200078ec0ff */
[----:B------:R-:W-:-:S03]  /*0d30*/  IMAD.MOV.U32 R2, RZ, RZ, RZ ;  /* 0x000000ffff027224 */ /* 0x000fc600078e00ff */
[----:B------:R-:W-:-:S05]  /*0d40*/  @!P0 LEA R4, R4, R5, 0x2 ;  /* 0x0000000504048211 */ /* 0x000fca00078e10ff */
[----:B------:R-:W0:Y:S01]  /*0d50*/  @!P0 LDS R2, [R4] ;  /* 0x0000000004028984 */ /* 0x000e220000000800 */
[----:B------:R-:W-:-:S03]  /*0d60*/  ISETP.NE.AND P0, PT, R3, RZ, PT ;  /* 0x000000ff0300720c */ /* 0x000fc60003f05270 */
[----:B0-----:R-:W0:Y:S02]  /*0d70*/  SHFL.BFLY PT, R5, R2, 0x10, 0x1f ;  /* 0x0e001f0002057f89 */ /* 0x001e2400000e0000 */
[----:B0-----:R-:W-:-:S05]  /*0d80*/  FADD R5, R5, R2 ;  /* 0x0000000205057221 */ /* 0x001fca0000000000 */
[----:B------:R-:W0:Y:S02]  /*0d90*/  SHFL.BFLY PT, R6, R5, 0x8, 0x1f ;  /* 0x0d001f0005067f89 */ /* 0x000e2400000e0000 */
[----:B0-----:R-:W-:-:S05]  /*0da0*/  FADD R6, R5, R6 ;  /* 0x0000000605067221 */ /* 0x001fca0000000000 */
[----:B------:R-:W0:Y:S02]  /*0db0*/  SHFL.BFLY PT, R7, R6, 0x4, 0x1f ;  /* 0x0c801f0006077f89 */ /* 0x000e2400000e0000 */
[----:B0-----:R-:W-:-:S05]  /*0dc0*/  FADD R7, R6, R7 ;  /* 0x0000000706077221 */ /* 0x001fca0000000000 */
[----:B------:R-:W0:Y:S02]  /*0dd0*/  SHFL.BFLY PT, R8, R7, 0x2, 0x1f ;  /* 0x0c401f0007087f89 */ /* 0x000e2400000e0000 */
[----:B0-----:R-:W-:-:S05]  /*0de0*/  FADD R8, R7, R8 ;  /* 0x0000000807087221 */ /* 0x001fca0000000000 */
[----:B------:R0:W1:Y:S01]  /*0df0*/  SHFL.BFLY PT, R9, R8, 0x1, 0x1f ;  /* 0x0c201f0008097f89 */ /* 0x00006200000e0000 */
[----:B------:R-:W-:Y:S05]  /*0e00*/  @P0 EXIT ;  /* 0x000000000000094d */ /* 0x000fea0003800000 */
[----:B------:R-:W2:Y:S01]  /*0e10*/  LDC.64 R2, c[0x0][0x388] ;  /* 0x0000e200ff027b82 */ /* 0x000ea20000000a00 */
[----:B-1----:R-:W-:Y:S01]  /*0e20*/  FADD R9, R8, R9 ;  /* 0x0000000908097221 */ /* 0x002fe20000000000 */
[----:B--2---:R-:W-:-:S05]  /*0e30*/  IMAD.WIDE.U32 R2, R0, 0x4, R2 ;  /* 0x0000000400027825 */ /* 0x004fca00078e0002 */
[----:B------:R-:W-:Y:S01]  /*0e40*/  STG.E desc[UR6][R2.64], R9 ;  /* 0x0000000902007986 */ /* 0x000fe2000c101906 */
[----:B------:R-:W-:Y:S05]  /*0e50*/  EXIT ;  /* 0x000000000000794d */ /* 0x000fea0003800000 */
.L_x_11:
[----:B------:R-:W-:-:S00]  /*0e60*/  BRA `(.L_x_11) ;  /* 0xfffffffc00fc7947 */ /* 0x000fc0000383ffff */
[----:B------:R-:W-:-:S00]  /*0e70*/  NOP ;  /* 0x0000000000007918 */ /* 0x000fc00000000000 */
        /* <DEDUP_REMOVED lines=8> */
.L_x_15:


//--------------------- .text._Z21pass1_block_reductionPKfPfi --------------------------
	.section	.text._Z21pass1_block_reductionPKfPfi,"ax",@progbits
	.align	128
        .global         _Z21pass1_block_reductionPKfPfi
        .type           _Z21pass1_block_reductionPKfPfi,@function
        .size           _Z21pass1_block_reductionPKfPfi,(.L_x_16 - _Z21pass1_block_reductionPKfPfi)
        .other          _Z21pass1_block_reductionPKfPfi,@"STO_CUDA_ENTRY STV_DEFAULT"
_Z21pass1_block_reductionPKfPfi:
.text._Z21pass1_block_reductionPKfPfi:
[----:B------:R-:W-:Y:S01]  /*0000*/  LDC R1, c[0x0][0x37c] ;  /* 0x0000df00ff017b82 */ /* 0x000fe20000000800 */
[----:B------:R-:W0:Y:S01]  /*0010*/  S2R R0, SR_CTAID.X ;  /* 0x0000000000007919 */ /* 0x000e220000002500 */
[----:B------:R-:W-:Y:S01]  /*0020*/  HFMA2 R6, -RZ, RZ, 0, 0 ;  /* 0x00000000ff067431 */ /* 0x000fe200000001ff */
[----:B------:R-:W-:Y:S01]  /*0030*/  BSSY.RECONVERGENT B0, `(.L_x_12) ;  /* 0x0000010000007945 */ /* 0x000fe20003800200 */
[----:B------:R-:W1:Y:S01]  /*0040*/  LDCU.64 UR6, c[0x0][0x358] ;  /* 0x00006b00ff0677ac */ /* 0x000e620008000a00 */
[----:B------:R-:W2:Y:S01]  /*0050*/  S2R R2, SR_TID.X ;  /* 0x0000000000027919 */ /* 0x000ea20000002100 */
[----:B------:R-:W3:Y:S01]  /*0060*/  LDCU UR4, c[0x0][0x390] ;  /* 0x00007200ff0477ac */ /* 0x000ee20008000800 */
[----:B0-----:R-:W-:Y:S01]  /*0070*/  SHF.L.U32 R3, R0, 0xc, RZ ;  /* 0x0000000c00037819 */ /* 0x001fe200000006ff */
[----:B--2---:R-:W-:-:S03]  /*0080*/  IMAD.MOV.U32 R7, RZ, RZ, R2 ;  /* 0x000000ffff077224 */ /* 0x004fc600078e0002 */
[----:B-1-3--:R-:W-:-:S07]  /*0090*/  LOP3.LUT R3, R2, R3, RZ, 0xfc, !PT ;  /* 0x0000000302037212 */ /* 0x00afce00078efcff */
.L_x_13:
[----:B------:R-:W-:-:S13]  /*00a0*/  ISETP.GE.AND P0, PT, R3, UR4, PT ;  /* 0x0000000403007c0c */ /* 0x000fda000bf06270 */
[----:B------:R-:W0:Y:S02]  /*00b0*/  @!P0 LDC.64 R4, c[0x0][0x380] ;  /* 0x0000e000ff048b82 */ /* 0x000e240000000a00 */
[----:B0-----:R-:W-:-:S06]  /*00c0*/  @!P0 IMAD.WIDE R4, R3, 0x4, R4 ;  /* 0x0000000403048825 */ /* 0x001fcc00078e0204 */
[----:B------:R-:W2:Y:S01]  /*00d0*/  @!P0 LDG.E.CONSTANT R5, desc[UR6][R4.64] ;  /* 0x0000000604058981 */ /* 0x000ea2000c1e9900 */
[----:B------:R-:W-:Y:S01]  /*00e0*/  ISETP.GE.U32.AND P1, PT, R7, 0xf00, PT ;  /* 0x00000f000700780c */ /* 0x000fe20003f26070 */
[----:B------:R-:W-:Y:S01]  /*00f0*/  VIADD R3, R3, 0x100 ;  /* 0x0000010003037836 */ /* 0x000fe20000000000 */
[----:B------:R-:W-:Y:S01]  /*0100*/  IADD3 R7, PT, PT, R7, 0x100, RZ ;  /* 0x0000010007077810 */ /* 0x000fe20007ffe0ff */
[----:B--2---:R-:W-:-:S10]  /*0110*/  @!P0 FADD R6, R6, R5 ;  /* 0x0000000506068221 */ /* 0x004fd40000000000 */
[----:B------:R-:W-:Y:S05]  /*0120*/  @!P1 BRA `(.L_x_13) ;  /* 0xfffffffc00dc9947 */ /* 0x000fea000383ffff */
[----:B------:R-:W-:Y:S05]  /*0130*/  BSYNC.RECONVERGENT B0 ;  /* 0x0000000000007941 */ /* 0x000fea0003800200 */
.L_x_12:
        /* <DEDUP_REMOVED lines=23> */
[----:B------:R-:W-:-:S04]  /*02b0*/  @!P0 MOV R4, 0x400 ;  /* 0x0000040000048802 */ /* 0x000fc80000000f00 */
[----:B-1----:R-:W-:Y:S02]  /*02c0*/  @!P0 LEA R6, R5, R4, 0x18 ;  /* 0x0000000405068211 */ /* 0x002fe400078ec0ff */
[----:B------:R-:W-:-:S03]  /*02d0*/  MOV R4, RZ ;  /* 0x000000ff00047202 */ /* 0x000fc60000000f00 */
[----:B------:R-:W-:-:S05]  /*02e0*/  @!P0 IMAD R3, R3, 0x4, R6 ;  /* 0x0000000403038824 */ /* 0x000fca00078e0206 */
[----:B------:R-:W1:Y:S01]  /*02f0*/  @!P0 LDS R4, [R3] ;  /* 0x0000000003048984 */ /* 0x000e620000000800 */
[----:B------:R-:W-:-:S03]  /*0300*/  ISETP.NE.AND P0, PT, R2, RZ, PT ;  /* 0x000000ff0200720c */ /* 0x000fc60003f05270 */
[----:B-1----:R-:W1:Y:S02]  /*0310*/  SHFL.BFLY PT, R5, R4, 0x10, 0x1f ;  /* 0x0e001f0004057f89 */ /* 0x002e6400000e0000 */
[----:B-1----:R-:W-:-:S05]  /*0320*/  FADD R5, R5, R4 ;  /* 0x0000000405057221 */ /* 0x002fca0000000000 */
[----:B------:R-:W1:Y:S02]  /*0330*/  SHFL.BFLY PT, R6, R5, 0x8, 0x1f ;  /* 0x0d001f0005067f89 */ /* 0x000e6400000e0000 */
[----:B-1----:R-:W-:-:S05]  /*0340*/  FADD R6, R5, R6 ;  /* 0x0000000605067221 */ /* 0x002fca0000000000 */
[----:B------:R-:W1:Y:S02]  /*0350*/  SHFL.BFLY PT, R7, R6, 0x4, 0x1f ;  /* 0x0c801f0006077f89 */ /* 0x000e6400000e0000 */
[----:B-1----:R-:W-:-:S05]  /*0360*/  FADD R7, R6, R7 ;  /* 0x0000000706077221 */ /* 0x002fca0000000000 */
[----:B------:R-:W1:Y:S02]  /*0370*/  SHFL.BFLY PT, R8, R7, 0x2, 0x1f ;  /* 0x0c401f0007087f89 */ /* 0x000e6400000e0000 */
[----:B-1----:R-:W-:-:S05]  /*0380*/  FADD R8, R7, R8 ;  /* 0x0000000807087221 */ /* 0x002fca0000000000 */
[----:B0-----:R0:W1:Y:S01]  /*0390*/  SHFL.BFLY PT, R9, R8, 0x1, 0x1f ;  /* 0x0c201f0008097f89 */ /* 0x00106200000e0000 */
[----:B------:R-:W-:Y:S05]  /*03a0*/  @P0 EXIT ;  /* 0x000000000000094d */ /* 0x000fea0003800000 */
[----:B------:R-:W2:Y:S01]  /*03b0*/  LDC.64 R2, c[0x0][0x388] ;  /* 0x0000e200ff027b82 */ /* 0x000ea20000000a00 */
[----:B-1----:R-:W-:Y:S01]  /*03c0*/  FADD R9, R8, R9 ;  /* 0x0000000908097221 */ /* 0x002fe20000000000 */
[----:B--2---:R-:W-:-:S05]  /*03d0*/  IMAD.WIDE.U32 R2, R0, 0x4, R2 ;  /* 0x0000000400027825 */ /* 0x004fca00078e0002 */
[----:B------:R-:W-:Y:S01]  /*03e0*/  STG.E desc[UR6][R2.64], R9 ;  /* 0x0000000902007986 */ /* 0x000fe2000c101906 */
[----:B------:R-:W-:Y:S05]  /*03f0*/  EXIT ;  /* 0x000000000000794d */ /* 0x000fea0003800000 */
.L_x_14:
        /* <DEDUP_REMOVED lines=16> */
.L_x_16:


//--------------------- .nv.shared._Z21pass2_final_reductionPKfPfii --------------------------
	.section	.nv.shared._Z21pass2_final_reductionPKfPfii,"aw",@nobits
	.sectionflags	@""
	.align	4
.nv.shared._Z21pass2_final_reductionPKfPfii:
	.zero		1152


//--------------------- .nv.shared.reserved.0     --------------------------
	.section	.nv.shared.reserved.0,"aw",@nobits
	.weak		__nv_reservedSMEM_offset_0_alias
	.size		__nv_reservedSMEM_offset_0_alias, 0, 64
	.other		__nv_reservedSMEM_offset_0_alias,@"STO_CUDA_RESERVED_SHARED STV_DEFAULT"
__nv_reservedSMEM_offset_0_alias:
	.zero		0
	.zero		64


//--------------------- .nv.shared._Z21pass1_block_reductionPKfPfi --------------------------
	.section	.nv.shared._Z21pass1_block_reductionPKfPfi,"aw",@nobits
	.sectionflags	@""
	.align	4
.nv.shared._Z21pass1_block_reductionPKfPfi:
	.zero		1152


//--------------------- .nv.constant0._Z21pass2_final_reductionPKfPfii --------------------------
	.section	.nv.constant0._Z21pass2_final_reductionPKfPfii,"a",@progbits
	.sectionflags	@""
	.align	4
.nv.constant0._Z21pass2_final_reductionPKfPfii:
	.zero		920


//--------------------- .nv.constant0._Z21pass1_block_reductionPKfPfi --------------------------
	.section	.nv.constant0._Z21pass1_block_reductionPKfPfi,"a",@progbits
	.sectionflags	@""
	.align	4
.nv.constant0._Z21pass1_block_reductionPKfPfi:
	.zero		916


//--------------------- SYMBOLS --------------------------

	.type		.nv.reservedSmem.offset0,@object
	.size		.nv.reservedSmem.offset0,0x4
	.type		.nv.reservedSmem.cap,@object
	.size		.nv.reservedSmem.cap,0x4
